//
// Generated by NVIDIA NVVM Compiler
//
// Compiler Build ID: CL-36424714
// Cuda compilation tools, release 13.0, V13.0.88
// Based on NVVM 20.0.0
//

.version 9.0
.target sm_100
.address_size 64

	// .globl	_Z10MatrixCopyPfS_ii

.visible .entry _Z10MatrixCopyPfS_ii(
	.param .u64 .ptr .align 1 _Z10MatrixCopyPfS_ii_param_0,
	.param .u64 .ptr .align 1 _Z10MatrixCopyPfS_ii_param_1,
	.param .u32 _Z10MatrixCopyPfS_ii_param_2,
	.param .u32 _Z10MatrixCopyPfS_ii_param_3
)
{
	.reg .b32 	%r<11>;
	.reg .b32 	%f<2>;
	.reg .b64 	%rd<8>;

	ld.param.u64 	%rd1, [_Z10MatrixCopyPfS_ii_param_0];
	ld.param.u64 	%rd2, [_Z10MatrixCopyPfS_ii_param_1];
	ld.param.u32 	%r1, [_Z10MatrixCopyPfS_ii_param_3];
	cvta.to.global.u64 	%rd3, %rd2;
	cvta.to.global.u64 	%rd4, %rd1;
	mov.u32 	%r2, %ctaid.x;
	mov.u32 	%r3, %ntid.x;
	mov.u32 	%r4, %tid.x;
	mad.lo.s32 	%r5, %r2, %r3, %r4;
	mov.u32 	%r6, %ctaid.y;
	mov.u32 	%r7, %ntid.y;
	mov.u32 	%r8, %tid.y;
	mad.lo.s32 	%r9, %r6, %r7, %r8;
	mad.lo.s32 	%r10, %r1, %r9, %r5;
	mul.wide.s32 	%rd5, %r10, 4;
	add.s64 	%rd6, %rd4, %rd5;
	ld.global.f32 	%f1, [%rd6];
	add.s64 	%rd7, %rd3, %rd5;
	st.global.f32 	[%rd7], %f1;
	ret;

}


// ===== COMPILED SASS (sm_100) =====

	.target	sm_100

	.elftype	@"ET_EXEC"


//--------------------- .note.nv.tkinfo           --------------------------
	.section	.note.nv.tkinfo,"",@"SHT_NOTE"
	.sectionflags	@"SHF_NOTE_NV_TKINFO"
	.tkinfo
        /*0018*/ 	.word	0x00000002
        /*0030*/ 	.string	""
        /*0030*/ 	.string	"ptxas"
        /*0030*/ 	.string	"Cuda compilation tools, release 13.0, V13.0.88"
        /*0030*/ 	.string	"Build cuda_13.0.r13.0/compiler.36424714_0"
        /*0030*/ 	.string	"-arch sm_100 -m 64 "



//--------------------- .note.nv.cuinfo           --------------------------
	.section	.note.nv.cuinfo,"",@"SHT_NOTE"
	.sectionflags	@"SHF_NOTE_NV_CUINFO"
        /*0018*/ 	.short	0x0002
        /*001a*/ 	.short	0x0064
        /*001c*/ 	.short	0x0082
	.zero		2


//--------------------- .nv.info                  --------------------------
	.section	.nv.info,"",@"SHT_CUDA_INFO"
	.align	4


	//----- nvinfo : EIATTR_REGCOUNT
	.align		4
        /*0000*/ 	.byte	0x04, 0x2f
        /*0002*/ 	.short	(.L_1 - .L_0)
	.align		4
.L_0:
        /*0004*/ 	.word	index@(_Z10MatrixCopyPfS_ii)
        /*0008*/ 	.word	0x0000000a


	//----- nvinfo : EIATTR_FRAME_SIZE
	.align		4
.L_1:
        /*000c*/ 	.byte	0x04, 0x11
        /*000e*/ 	.short	(.L_3 - .L_2)
	.align		4
.L_2:
        /*0010*/ 	.word	index@(_Z10MatrixCopyPfS_ii)
        /*0014*/ 	.word	0x00000000


	//----- nvinfo : EIATTR_MIN_STACK_SIZE
	.align		4
.L_3:
        /*0018*/ 	.byte	0x04, 0x12
        /*001a*/ 	.short	(.L_5 - .L_4)
	.align		4
.L_4:
        /*001c*/ 	.word	index@(_Z10MatrixCopyPfS_ii)
        /*0020*/ 	.word	0x00000000
.L_5:


//--------------------- .nv.compat                --------------------------
	.section	.nv.compat,"",@"SHT_CUDA_COMPAT_INFO"
	.align	4
        /*0000*/ 	.byte	0x02, 0x09, 0x00, 0x00, 0x02, 0x02, 0x01, 0x00, 0x02, 0x05, 0x05, 0x00, 0x03, 0x07, 0x01, 0x01
        /*0010*/ 	.byte	0x02, 0x03, 0x00, 0x00, 0x02, 0x06, 0x01, 0x00, 0x04, 0x0b, 0x08, 0x00, 0x09, 0x00, 0x00, 0x00
        /*0020*/ 	.byte	0x00, 0x00, 0x00, 0x00


//--------------------- .nv.info._Z10MatrixCopyPfS_ii --------------------------
	.section	.nv.info._Z10MatrixCopyPfS_ii,"",@"SHT_CUDA_INFO"
	.sectionflags	@""
	.align	4


	//----- nvinfo : EIATTR_CUDA_API_VERSION
	.align		4
        /*0000*/ 	.byte	0x04, 0x37
        /*0002*/ 	.short	(.L_7 - .L_6)
.L_6:
        /*0004*/ 	.word	0x00000082


	//----- nvinfo : EIATTR_KPARAM_INFO
	.align		4
.L_7:
        /*0008*/ 	.byte	0x04, 0x17
        /*000a*/ 	.short	(.L_9 - .L_8)
.L_8:
        /*000c*/ 	.word	0x00000000
        /*0010*/ 	.short	0x0003
        /*0012*/ 	.short	0x0014
        /*0014*/ 	.byte	0x00, 0xf0, 0x11, 0x00


	//----- nvinfo : EIATTR_KPARAM_INFO
	.align		4
.L_9:
        /*0018*/ 	.byte	0x04, 0x17
        /*001a*/ 	.short	(.L_11 - .L_10)
.L_10:
        /*001c*/ 	.word	0x00000000
        /*0020*/ 	.short	0x0002
        /*0022*/ 	.short	0x0010
        /*0024*/ 	.byte	0x00, 0xf0, 0x11, 0x00


	//----- nvinfo : EIATTR_KPARAM_INFO
	.align		4
.L_11:
        /*0028*/ 	.byte	0x04, 0x17
        /*002a*/ 	.short	(.L_13 - .L_12)
.L_12:
        /*002c*/ 	.word	0x00000000
        /*0030*/ 	.short	0x0001
        /*0032*/ 	.short	0x0008
        /*0034*/ 	.byte	0x00, 0xf5, 0x21, 0x00


	//----- nvinfo : EIATTR_KPARAM_INFO
	.align		4
.L_13:
        /*0038*/ 	.byte	0x04, 0x17
        /*003a*/ 	.short	(.L_15 - .L_14)
.L_14:
        /*003c*/ 	.word	0x00000000
        /*0040*/ 	.short	0x0000
        /*0042*/ 	.short	0x0000
        /*0044*/ 	.byte	0x00, 0xf5, 0x21, 0x00


	//----- nvinfo : EIATTR_SPARSE_MMA_MASK
	.align		4
.L_15:
        /*0048*/ 	.byte	0x03, 0x50
        /*004a*/ 	.short	0x0000


	//----- nvinfo : EIATTR_MAXREG_COUNT
	.align		4
        /*004c*/ 	.byte	0x03, 0x1b
        /*004e*/ 	.short	0x00ff


	//----- nvinfo : EIATTR_MERCURY_ISA_VERSION
	.align		4
        /*0050*/ 	.byte	0x03, 0x5f
        /*0052*/ 	.short	0x0101


	//----- nvinfo : EIATTR_VRC_CTA_INIT_COUNT
	.align		4
        /*0054*/ 	.byte	0x02, 0x4a
	.zero		1
	.zero		1


	//----- nvinfo : EIATTR_EXIT_INSTR_OFFSETS
	.align		4
        /*0058*/ 	.byte	0x04, 0x1c
        /*005a*/ 	.short	(.L_17 - .L_16)


	//   ....[0]....
.L_16:
        /*005c*/ 	.word	0x00000120


	//----- nvinfo : EIATTR_CBANK_PARAM_SIZE
	.align		4
.L_17:
        /*0060*/ 	.byte	0x03, 0x19
        /*0062*/ 	.short	0x0018


	//----- nvinfo : EIATTR_PARAM_CBANK
	.align		4
        /*0064*/ 	.byte	0x04, 0x0a
        /*0066*/ 	.short	(.L_19 - .L_18)
	.align		4
.L_18:
        /*0068*/ 	.word	index@(.nv.constant0._Z10MatrixCopyPfS_ii)
        /*006c*/ 	.short	0x0380
        /*006e*/ 	.short	0x0018


	//----- nvinfo : EIATTR_SW_WAR
	.align		4
.L_19:
        /*0070*/ 	.byte	0x04, 0x36
        /*0072*/ 	.short	(.L_21 - .L_20)
.L_20:
        /*0074*/ 	.word	0x00000008
.L_21:


//--------------------- .nv.callgraph             --------------------------
	.section	.nv.callgraph,"",@"SHT_CUDA_CALLGRAPH"
	.align	4
	.sectionentsize	8
	.align		4
        /*0000*/ 	.word	0x00000000
	.align		4
        /*0004*/ 	.word	0xffffffff
	.align		4
        /*0008*/ 	.word	0x00000000
	.align		4
        /*000c*/ 	.word	0xfffffffe
	.align		4
        /*0010*/ 	.word	0x00000000
	.align		4
        /*0014*/ 	.word	0xfffffffd
	.align		4
        /*0018*/ 	.word	0x00000000
	.align		4
        /*001c*/ 	.word	0xfffffffc


//--------------------- .text._Z10MatrixCopyPfS_ii --------------------------
	.section	.text._Z10MatrixCopyPfS_ii,"ax",@progbits
	.align	128
        .global         _Z10MatrixCopyPfS_ii
        .type           _Z10MatrixCopyPfS_ii,@function
        .size           _Z10MatrixCopyPfS_ii,(.L_x_1 - _Z10MatrixCopyPfS_ii)
        .other          _Z10MatrixCopyPfS_ii,@"STO_CUDA_ENTRY STV_DEFAULT"
_Z10MatrixCopyPfS_ii:
.text._Z10MatrixCopyPfS_ii:
[----:B------:R-:W-:Y:S01]  /*0000*/  LDC R1, c[0x0][0x37c] ;  /* 0x0000df00ff017b82 */ /* 0x000fe20000000800 */
[----:B------:R-:W0:Y:S07]  /*0010*/  S2R R5, SR_TID.X ;  /* 0x0000000000057919 */ /* 0x000e2e0000002100 */
[----:B------:R-:W0:Y:S01]  /*0020*/  S2UR UR6, SR_CTAID.X ;  /* 0x00000000000679c3 */ /* 0x000e220000002500 */
[----:B------:R-:W1:Y:S01]  /*0030*/  LDCU UR8, c[0x0][0x394] ;  /* 0x00007280ff0877ac */ /* 0x000e620008000800 */
[----:B------:R-:W2:Y:S01]  /*0040*/  S2R R7, SR_TID.Y ;  /* 0x0000000000077919 */ /* 0x000ea20000002200 */
[----:B------:R-:W3:Y:S05]  /*0050*/  LDCU.64 UR4, c[0x0][0x358] ;  /* 0x00006b00ff0477ac */ /* 0x000eea0008000a00 */
[----:B------:R-:W0:Y:S08]  /*0060*/  LDC R0, c[0x0][0x360] ;  /* 0x0000d800ff007b82 */ /* 0x000e300000000800 */
[----:B------:R-:W2:Y:S08]  /*0070*/  S2UR UR7, SR_CTAID.Y ;  /* 0x00000000000779c3 */ /* 0x000eb00000002600 */
[----:B------:R-:W2:Y:S08]  /*0080*/  LDC R4, c[0x0][0x364] ;  /* 0x0000d900ff047b82 */ /* 0x000eb00000000800 */
[----:B------:R-:W4:Y:S01]  /*0090*/  LDC.64 R2, c[0x0][0x380] ;  /* 0x0000e000ff027b82 */ /* 0x000f220000000a00 */
[----:B0-----:R-:W-:-:S02]  /*00a0*/  IMAD R0, R0, UR6, R5 ;  /* 0x0000000600007c24 */ /* 0x001fc4000f8e0205 */
[----:B--2---:R-:W-:-:S04]  /*00b0*/  IMAD R5, R4, UR7, R7 ;  /* 0x0000000704057c24 */ /* 0x004fc8000f8e0207 */
[----:B-1----:R-:W-:Y:S02]  /*00c0*/  IMAD R7, R5, UR8, R0 ;  /* 0x0000000805077c24 */ /* 0x002fe4000f8e0200 */
[----:B------:R-:W0:Y:S02]  /*00d0*/  LDC.64 R4, c[0x0][0x388] ;  /* 0x0000e200ff047b82 */ /* 0x000e240000000a00 */
[----:B----4-:R-:W-:-:S06]  /*00e0*/  IMAD.WIDE R2, R7, 0x4, R2 ;  /* 0x0000000407027825 */ /* 0x010fcc00078e0202 */
[----:B---3--:R-:W2:Y:S01]  /*00f0*/  LDG.E R3, desc[UR4][R2.64] ;  /* 0x0000000402037981 */ /* 0x008ea2000c1e1900 */
[----:B0-----:R-:W-:-:S05]  /*0100*/  IMAD.WIDE R4, R7, 0x4, R4 ;  /* 0x0000000407047825 */ /* 0x001fca00078e0204 */
[----:B--2---:R-:W-:Y:S01]  /*0110*/  STG.E desc[UR4][R4.64], R3 ;  /* 0x0000000304007986 */ /* 0x004fe2000c101904 */
[----:B------:R-:W-:Y:S05]  /*0120*/  EXIT ;  /* 0x000000000000794d */ /* 0x000fea0003800000 */
.L_x_0:
[----:B------:R-:W-:-:S00]  /*0130*/  BRA `(.L_x_0) ;  /* 0xfffffffc00fc7947 */ /* 0x000fc0000383ffff */
[----:B------:R-:W-:-:S00]  /*0140*/  NOP ;  /* 0x0000000000007918 */ /* 0x000fc00000000000 */
        /* <DEDUP_REMOVED lines=11> */
.L_x_1:


//--------------------- .nv.shared.reserved.0     --------------------------
	.section	.nv.shared.reserved.0,"aw",@nobits
	.weak		__nv_reservedSMEM_offset_0_alias
	.size		__nv_reservedSMEM_offset_0_alias, 0, 64
	.other		__nv_reservedSMEM_offset_0_alias,@"STO_CUDA_RESERVED_SHARED STV_DEFAULT"
__nv_reservedSMEM_offset_0_alias:
	.zero		0
	.zero		64


//--------------------- .nv.constant0._Z10MatrixCopyPfS_ii --------------------------
	.section	.nv.constant0._Z10MatrixCopyPfS_ii,"a",@progbits
	.sectionflags	@""
	.align	4
.nv.constant0._Z10MatrixCopyPfS_ii:
	.zero		920


//--------------------- SYMBOLS --------------------------

	.type		.nv.reservedSmem.offset0,@object
	.size		.nv.reservedSmem.offset0,0x4
